//
// Generated by NVIDIA NVVM Compiler
//
// Compiler Build ID: CL-36424714
// Cuda compilation tools, release 13.0, V13.0.88
// Based on NVVM 20.0.0
//

.version 9.0
.target sm_100
.address_size 64

	// .globl	_Z10computeGPUPfS_

.visible .entry _Z10computeGPUPfS_(
	.param .u64 .ptr .align 1 _Z10computeGPUPfS__param_0,
	.param .u64 .ptr .align 1 _Z10computeGPUPfS__param_1
)
{
	.reg .pred 	%p<2>;
	.reg .b16 	%rs<7>;
	.reg .b32 	%r<5>;
	.reg .b32 	%f<4>;
	.reg .b64 	%rd<8>;

	ld.param.u64 	%rd1, [_Z10computeGPUPfS__param_0];
	ld.param.u64 	%rd2, [_Z10computeGPUPfS__param_1];
	mov.u32 	%r2, %ntid.x;
	mov.u32 	%r3, %ctaid.x;
	mov.u32 	%r4, %tid.x;
	mad.lo.s32 	%r1, %r2, %r3, %r4;
	setp.gt.s32 	%p1, %r1, 33554431;
	@%p1 bra 	$L__BB0_2;
	cvta.to.global.u64 	%rd3, %rd1;
	cvta.to.global.u64 	%rd4, %rd2;
	mul.wide.s32 	%rd5, %r1, 4;
	add.s64 	%rd6, %rd3, %rd5;
	ld.global.f32 	%f1, [%rd6];
	// begin inline asm
	{  cvt.rn.f16.f32 %rs1, %f1;}

	// end inline asm
	add.s64 	%rd7, %rd4, %rd5;
	ld.global.f32 	%f2, [%rd7];
	// begin inline asm
	{  cvt.rn.f16.f32 %rs2, %f2;}

	// end inline asm
	// begin inline asm
	{add.f16 %rs3,%rs2,%rs1;
}
	// end inline asm
	// begin inline asm
	{  cvt.f32.f16 %f3, %rs3;}

	// end inline asm
	st.global.f32 	[%rd6], %f3;
$L__BB0_2:
	ret;

}


// ===== COMPILED SASS (sm_100) =====

	.target	sm_100

	.elftype	@"ET_EXEC"


//--------------------- .note.nv.tkinfo           --------------------------
	.section	.note.nv.tkinfo,"",@"SHT_NOTE"
	.sectionflags	@"SHF_NOTE_NV_TKINFO"
	.tkinfo
        /*0018*/ 	.word	0x00000002
        /*0030*/ 	.string	""
        /*0030*/ 	.string	"ptxas"
        /*0030*/ 	.string	"Cuda compilation tools, release 13.0, V13.0.88"
        /*0030*/ 	.string	"Build cuda_13.0.r13.0/compiler.36424714_0"
        /*0030*/ 	.string	"-arch sm_100 -m 64 "



//--------------------- .note.nv.cuinfo           --------------------------
	.section	.note.nv.cuinfo,"",@"SHT_NOTE"
	.sectionflags	@"SHF_NOTE_NV_CUINFO"
        /*0018*/ 	.short	0x0002
        /*001a*/ 	.short	0x0064
        /*001c*/ 	.short	0x0082
	.zero		2


//--------------------- .nv.info                  --------------------------
	.section	.nv.info,"",@"SHT_CUDA_INFO"
	.align	4


	//----- nvinfo : EIATTR_REGCOUNT
	.align		4
        /*0000*/ 	.byte	0x04, 0x2f
        /*0002*/ 	.short	(.L_1 - .L_0)
	.align		4
.L_0:
        /*0004*/ 	.word	index@(_Z10computeGPUPfS_)
        /*0008*/ 	.word	0x0000000a


	//----- nvinfo : EIATTR_FRAME_SIZE
	.align		4
.L_1:
        /*000c*/ 	.byte	0x04, 0x11
        /*000e*/ 	.short	(.L_3 - .L_2)
	.align		4
.L_2:
        /*0010*/ 	.word	index@(_Z10computeGPUPfS_)
        /*0014*/ 	.word	0x00000000


	//----- nvinfo : EIATTR_MIN_STACK_SIZE
	.align		4
.L_3:
        /*0018*/ 	.byte	0x04, 0x12
        /*001a*/ 	.short	(.L_5 - .L_4)
	.align		4
.L_4:
        /*001c*/ 	.word	index@(_Z10computeGPUPfS_)
        /*0020*/ 	.word	0x00000000
.L_5:


//--------------------- .nv.compat                --------------------------
	.section	.nv.compat,"",@"SHT_CUDA_COMPAT_INFO"
	.align	4
        /*0000*/ 	.byte	0x02, 0x09, 0x00, 0x00, 0x02, 0x02, 0x01, 0x00, 0x02, 0x05, 0x05, 0x00, 0x03, 0x07, 0x01, 0x01
        /*0010*/ 	.byte	0x02, 0x03, 0x00, 0x00, 0x02, 0x06, 0x01, 0x00, 0x04, 0x0b, 0x08, 0x00, 0x09, 0x00, 0x00, 0x00
        /*0020*/ 	.byte	0x00, 0x00, 0x00, 0x00


//--------------------- .nv.info._Z10computeGPUPfS_ --------------------------
	.section	.nv.info._Z10computeGPUPfS_,"",@"SHT_CUDA_INFO"
	.sectionflags	@""
	.align	4


	//----- nvinfo : EIATTR_CUDA_API_VERSION
	.align		4
        /*0000*/ 	.byte	0x04, 0x37
        /*0002*/ 	.short	(.L_7 - .L_6)
.L_6:
        /*0004*/ 	.word	0x00000082


	//----- nvinfo : EIATTR_KPARAM_INFO
	.align		4
.L_7:
        /*0008*/ 	.byte	0x04, 0x17
        /*000a*/ 	.short	(.L_9 - .L_8)
.L_8:
        /*000c*/ 	.word	0x00000000
        /*0010*/ 	.short	0x0001
        /*0012*/ 	.short	0x0008
        /*0014*/ 	.byte	0x00, 0xf5, 0x21, 0x00


	//----- nvinfo : EIATTR_KPARAM_INFO
	.align		4
.L_9:
        /*0018*/ 	.byte	0x04, 0x17
        /*001a*/ 	.short	(.L_11 - .L_10)
.L_10:
        /*001c*/ 	.word	0x00000000
        /*0020*/ 	.short	0x0000
        /*0022*/ 	.short	0x0000
        /*0024*/ 	.byte	0x00, 0xf5, 0x21, 0x00


	//----- nvinfo : EIATTR_SPARSE_MMA_MASK
	.align		4
.L_11:
        /*0028*/ 	.byte	0x03, 0x50
        /*002a*/ 	.short	0x0000


	//----- nvinfo : EIATTR_MAXREG_COUNT
	.align		4
        /*002c*/ 	.byte	0x03, 0x1b
        /*002e*/ 	.short	0x00ff


	//----- nvinfo : EIATTR_MERCURY_ISA_VERSION
	.align		4
        /*0030*/ 	.byte	0x03, 0x5f
        /*0032*/ 	.short	0x0101


	//----- nvinfo : EIATTR_VRC_CTA_INIT_COUNT
	.align		4
        /*0034*/ 	.byte	0x02, 0x4a
	.zero		1
	.zero		1


	//----- nvinfo : EIATTR_EXIT_INSTR_OFFSETS
	.align		4
        /*0038*/ 	.byte	0x04, 0x1c
        /*003a*/ 	.short	(.L_13 - .L_12)


	//   ....[0]....
.L_12:
        /*003c*/ 	.word	0x00000060


	//   ....[1]....
        /*0040*/ 	.word	0x00000120


	//----- nvinfo : EIATTR_CBANK_PARAM_SIZE
	.align		4
.L_13:
        /*0044*/ 	.byte	0x03, 0x19
        /*0046*/ 	.short	0x0010


	//----- nvinfo : EIATTR_PARAM_CBANK
	.align		4
        /*0048*/ 	.byte	0x04, 0x0a
        /*004a*/ 	.short	(.L_15 - .L_14)
	.align		4
.L_14:
        /*004c*/ 	.word	index@(.nv.constant0._Z10computeGPUPfS_)
        /*0050*/ 	.short	0x0380
        /*0052*/ 	.short	0x0010


	//----- nvinfo : EIATTR_SW_WAR
	.align		4
.L_15:
        /*0054*/ 	.byte	0x04, 0x36
        /*0056*/ 	.short	(.L_17 - .L_16)
.L_16:
        /*0058*/ 	.word	0x00000008
.L_17:


//--------------------- .nv.callgraph             --------------------------
	.section	.nv.callgraph,"",@"SHT_CUDA_CALLGRAPH"
	.align	4
	.sectionentsize	8
	.align		4
        /*0000*/ 	.word	0x00000000
	.align		4
        /*0004*/ 	.word	0xffffffff
	.align		4
        /*0008*/ 	.word	0x00000000
	.align		4
        /*000c*/ 	.word	0xfffffffe
	.align		4
        /*0010*/ 	.word	0x00000000
	.align		4
        /*0014*/ 	.word	0xfffffffd
	.align		4
        /*0018*/ 	.word	0x00000000
	.align		4
        /*001c*/ 	.word	0xfffffffc


//--------------------- .text._Z10computeGPUPfS_  --------------------------
	.section	.text._Z10computeGPUPfS_,"ax",@progbits
	.align	128
        .global         _Z10computeGPUPfS_
        .type           _Z10computeGPUPfS_,@function
        .size           _Z10computeGPUPfS_,(.L_x_1 - _Z10computeGPUPfS_)
        .other          _Z10computeGPUPfS_,@"STO_CUDA_ENTRY STV_DEFAULT"
_Z10computeGPUPfS_:
.text._Z10computeGPUPfS_:
[----:B------:R-:W-:Y:S01]  /*0000*/  LDC R1, c[0x0][0x37c] ;  /* 0x0000df00ff017b82 */ /* 0x000fe20000000800 */
[----:B------:R-:W0:Y:S01]  /*0010*/  S2R R7, SR_CTAID.X ;  /* 0x0000000000077919 */ /* 0x000e220000002500 */
[----:B------:R-:W0:Y:S01]  /*0020*/  LDCU UR4, c[0x0][0x360] ;  /* 0x00006c00ff0477ac */ /* 0x000e220008000800 */
[----:B------:R-:W0:Y:S02]  /*0030*/  S2R R0, SR_TID.X ;  /* 0x0000000000007919 */ /* 0x000e240000002100 */
[----:B0-----:R-:W-:-:S05]  /*0040*/  IMAD R7, R7, UR4, R0 ;  /* 0x0000000407077c24 */ /* 0x001fca000f8e0200 */
[----:B------:R-:W-:-:S13]  /*0050*/  ISETP.GT.AND P0, PT, R7, 0x1ffffff, PT ;  /* 0x01ffffff0700780c */ /* 0x000fda0003f04270 */
[----:B------:R-:W-:Y:S05]  /*0060*/  @P0 EXIT ;  /* 0x000000000000094d */ /* 0x000fea0003800000 */
[----:B------:R-:W0:Y:S01]  /*0070*/  LDC.64 R4, c[0x0][0x388] ;  /* 0x0000e200ff047b82 */ /* 0x000e220000000a00 */
[----:B------:R-:W1:Y:S07]  /*0080*/  LDCU.64 UR4, c[0x0][0x358] ;  /* 0x00006b00ff0477ac */ /* 0x000e6e0008000a00 */
[----:B------:R-:W2:Y:S01]  /*0090*/  LDC.64 R2, c[0x0][0x380] ;  /* 0x0000e000ff027b82 */ /* 0x000ea20000000a00 */
[----:B0-----:R-:W-:-:S06]  /*00a0*/  IMAD.WIDE R4, R7, 0x4, R4 ;  /* 0x0000000407047825 */ /* 0x001fcc00078e0204 */
[----:B-1----:R-:W3:Y:S01]  /*00b0*/  LDG.E R5, desc[UR4][R4.64] ;  /* 0x0000000404057981 */ /* 0x002ee2000c1e1900 */
[----:B--2---:R-:W-:-:S05]  /*00c0*/  IMAD.WIDE R2, R7, 0x4, R2 ;  /* 0x0000000407027825 */ /* 0x004fca00078e0202 */
[----:B------:R-:W3:Y:S02]  /*00d0*/  LDG.E R0, desc[UR4][R2.64] ;  /* 0x0000000402007981 */ /* 0x000ee4000c1e1900 */
[----:B---3--:R-:W-:-:S05]  /*00e0*/  F2FP.F16.F32.PACK_AB R0, R5, R0 ;  /* 0x000000000500723e */ /* 0x008fca00000000ff */
[----:B------:R-:W-:-:S05]  /*00f0*/  HADD2 R0, R0.H1_H1, R0.H0_H0 ;  /* 0x2000000000007230 */ /* 0x000fca0000000c00 */
[----:B------:R-:W-:-:S05]  /*0100*/  HADD2.F32 R7, -RZ, R0.H0_H0 ;  /* 0x20000000ff077230 */ /* 0x000fca0000004100 */
[----:B------:R-:W-:Y:S01]  /*0110*/  STG.E desc[UR4][R2.64], R7 ;  /* 0x0000000702007986 */ /* 0x000fe2000c101904 */
[----:B------:R-:W-:Y:S05]  /*0120*/  EXIT ;  /* 0x000000000000794d */ /* 0x000fea0003800000 */
.L_x_0:
[----:B------:R-:W-:-:S00]  /*0130*/  BRA `(.L_x_0) ;  /* 0xfffffffc00fc7947 */ /* 0x000fc0000383ffff */
[----:B------:R-:W-:-:S00]  /*0140*/  NOP ;  /* 0x0000000000007918 */ /* 0x000fc00000000000 */
        /* <DEDUP_REMOVED lines=11> */
.L_x_1:


//--------------------- .nv.shared.reserved.0     --------------------------
	.section	.nv.shared.reserved.0,"aw",@nobits
	.weak		__nv_reservedSMEM_offset_0_alias
	.size		__nv_reservedSMEM_offset_0_alias, 0, 64
	.other		__nv_reservedSMEM_offset_0_alias,@"STO_CUDA_RESERVED_SHARED STV_DEFAULT"
__nv_reservedSMEM_offset_0_alias:
	.zero		0
	.zero		64


//--------------------- .nv.constant0._Z10computeGPUPfS_ --------------------------
	.section	.nv.constant0._Z10computeGPUPfS_,"a",@progbits
	.sectionflags	@""
	.align	4
.nv.constant0._Z10computeGPUPfS_:
	.zero		912


//--------------------- SYMBOLS --------------------------

	.type		.nv.reservedSmem.offset0,@object
	.size		.nv.reservedSmem.offset0,0x4
